//
// Generated by NVIDIA NVVM Compiler
//
// Compiler Build ID: CL-36424714
// Cuda compilation tools, release 13.0, V13.0.88
// Based on NVVM 20.0.0
//

.version 9.0
.target sm_100
.address_size 64

	// .globl	_Z9reduce_v1ILi256EEvPfS0_
// _ZZ9reduce_v1ILi256EEvPfS0_E4smem has been demoted

.visible .entry _Z9reduce_v1ILi256EEvPfS0_(
	.param .u64 .ptr .align 1 _Z9reduce_v1ILi256EEvPfS0__param_0,
	.param .u64 .ptr .align 1 _Z9reduce_v1ILi256EEvPfS0__param_1
)
{
	.reg .pred 	%p<5>;
	.reg .b32 	%r<16>;
	.reg .b32 	%f<6>;
	.reg .b64 	%rd<9>;
	// demoted variable
	.shared .align 4 .b8 _ZZ9reduce_v1ILi256EEvPfS0_E4smem[1024];
	ld.param.u64 	%rd2, [_Z9reduce_v1ILi256EEvPfS0__param_0];
	ld.param.u64 	%rd1, [_Z9reduce_v1ILi256EEvPfS0__param_1];
	cvta.to.global.u64 	%rd3, %rd2;
	mov.u32 	%r1, %tid.x;
	mov.u32 	%r2, %ctaid.x;
	mov.u32 	%r3, %ntid.x;
	mad.lo.s32 	%r7, %r2, %r3, %r1;
	mul.wide.s32 	%rd4, %r7, 4;
	add.s64 	%rd5, %rd3, %rd4;
	ld.global.f32 	%f1, [%rd5];
	shl.b32 	%r8, %r1, 2;
	mov.u32 	%r9, _ZZ9reduce_v1ILi256EEvPfS0_E4smem;
	add.s32 	%r4, %r9, %r8;
	st.shared.f32 	[%r4], %f1;
	bar.sync 	0;
	setp.lt.u32 	%p1, %r3, 2;
	@%p1 bra 	$L__BB0_5;
	mov.b32 	%r15, 1;
$L__BB0_2:
	shl.b32 	%r6, %r15, 1;
	add.s32 	%r11, %r6, -1;
	and.b32  	%r12, %r11, %r1;
	setp.ne.s32 	%p2, %r12, 0;
	@%p2 bra 	$L__BB0_4;
	shl.b32 	%r13, %r15, 2;
	add.s32 	%r14, %r4, %r13;
	ld.shared.f32 	%f2, [%r14];
	ld.shared.f32 	%f3, [%r4];
	add.f32 	%f4, %f2, %f3;
	st.shared.f32 	[%r4], %f4;
$L__BB0_4:
	bar.sync 	0;
	setp.lt.u32 	%p3, %r6, %r3;
	mov.u32 	%r15, %r6;
	@%p3 bra 	$L__BB0_2;
$L__BB0_5:
	setp.ne.s32 	%p4, %r1, 0;
	@%p4 bra 	$L__BB0_7;
	ld.shared.f32 	%f5, [_ZZ9reduce_v1ILi256EEvPfS0_E4smem];
	cvta.to.global.u64 	%rd6, %rd1;
	mul.wide.u32 	%rd7, %r2, 4;
	add.s64 	%rd8, %rd6, %rd7;
	st.global.f32 	[%rd8], %f5;
$L__BB0_7:
	ret;

}


// ===== COMPILED SASS (sm_100) =====

	.target	sm_100

	.elftype	@"ET_EXEC"


//--------------------- .note.nv.tkinfo           --------------------------
	.section	.note.nv.tkinfo,"",@"SHT_NOTE"
	.sectionflags	@"SHF_NOTE_NV_TKINFO"
	.tkinfo
        /*0018*/ 	.word	0x00000002
        /*0030*/ 	.string	""
        /*0030*/ 	.string	"ptxas"
        /*0030*/ 	.string	"Cuda compilation tools, release 13.0, V13.0.88"
        /*0030*/ 	.string	"Build cuda_13.0.r13.0/compiler.36424714_0"
        /*0030*/ 	.string	"-arch sm_100 -m 64 "



//--------------------- .note.nv.cuinfo           --------------------------
	.section	.note.nv.cuinfo,"",@"SHT_NOTE"
	.sectionflags	@"SHF_NOTE_NV_CUINFO"
        /*0018*/ 	.short	0x0002
        /*001a*/ 	.short	0x0064
        /*001c*/ 	.short	0x0082
	.zero		2


//--------------------- .nv.info                  --------------------------
	.section	.nv.info,"",@"SHT_CUDA_INFO"
	.align	4


	//----- nvinfo : EIATTR_REGCOUNT
	.align		4
        /*0000*/ 	.byte	0x04, 0x2f
        /*0002*/ 	.short	(.L_1 - .L_0)
	.align		4
.L_0:
        /*0004*/ 	.word	index@(_Z9reduce_v1ILi256EEvPfS0_)
        /*0008*/ 	.word	0x0000000b


	//----- nvinfo : EIATTR_FRAME_SIZE
	.align		4
.L_1:
        /*000c*/ 	.byte	0x04, 0x11
        /*000e*/ 	.short	(.L_3 - .L_2)
	.align		4
.L_2:
        /*0010*/ 	.word	index@(_Z9reduce_v1ILi256EEvPfS0_)
        /*0014*/ 	.word	0x00000000


	//----- nvinfo : EIATTR_MIN_STACK_SIZE
	.align		4
.L_3:
        /*0018*/ 	.byte	0x04, 0x12
        /*001a*/ 	.short	(.L_5 - .L_4)
	.align		4
.L_4:
        /*001c*/ 	.word	index@(_Z9reduce_v1ILi256EEvPfS0_)
        /*0020*/ 	.word	0x00000000
.L_5:


//--------------------- .nv.compat                --------------------------
	.section	.nv.compat,"",@"SHT_CUDA_COMPAT_INFO"
	.align	4
        /*0000*/ 	.byte	0x02, 0x09, 0x00, 0x00, 0x02, 0x02, 0x01, 0x00, 0x02, 0x05, 0x05, 0x00, 0x03, 0x07, 0x01, 0x01
        /*0010*/ 	.byte	0x02, 0x03, 0x00, 0x00, 0x02, 0x06, 0x01, 0x00, 0x04, 0x0b, 0x08, 0x00, 0x09, 0x00, 0x00, 0x00
        /*0020*/ 	.byte	0x00, 0x00, 0x00, 0x00


//--------------------- .nv.info._Z9reduce_v1ILi256EEvPfS0_ --------------------------
	.section	.nv.info._Z9reduce_v1ILi256EEvPfS0_,"",@"SHT_CUDA_INFO"
	.sectionflags	@""
	.align	4


	//----- nvinfo : EIATTR_CUDA_API_VERSION
	.align		4
        /*0000*/ 	.byte	0x04, 0x37
        /*0002*/ 	.short	(.L_7 - .L_6)
.L_6:
        /*0004*/ 	.word	0x00000082


	//----- nvinfo : EIATTR_KPARAM_INFO
	.align		4
.L_7:
        /*0008*/ 	.byte	0x04, 0x17
        /*000a*/ 	.short	(.L_9 - .L_8)
.L_8:
        /*000c*/ 	.word	0x00000000
        /*0010*/ 	.short	0x0001
        /*0012*/ 	.short	0x0008
        /*0014*/ 	.byte	0x00, 0xf5, 0x21, 0x00


	//----- nvinfo : EIATTR_KPARAM_INFO
	.align		4
.L_9:
        /*0018*/ 	.byte	0x04, 0x17
        /*001a*/ 	.short	(.L_11 - .L_10)
.L_10:
        /*001c*/ 	.word	0x00000000
        /*0020*/ 	.short	0x0000
        /*0022*/ 	.short	0x0000
        /*0024*/ 	.byte	0x00, 0xf5, 0x21, 0x00


	//----- nvinfo : EIATTR_SPARSE_MMA_MASK
	.align		4
.L_11:
        /*0028*/ 	.byte	0x03, 0x50
        /*002a*/ 	.short	0x0000


	//----- nvinfo : EIATTR_MAXREG_COUNT
	.align		4
        /*002c*/ 	.byte	0x03, 0x1b
        /*002e*/ 	.short	0x00ff


	//----- nvinfo : EIATTR_NUM_BARRIERS
	.align		4
        /*0030*/ 	.byte	0x02, 0x4c
        /*0032*/ 	.byte	0x01
	.zero		1


	//----- nvinfo : EIATTR_MERCURY_ISA_VERSION
	.align		4
        /*0034*/ 	.byte	0x03, 0x5f
        /*0036*/ 	.short	0x0101


	//----- nvinfo : EIATTR_VRC_CTA_INIT_COUNT
	.align		4
        /*0038*/ 	.byte	0x02, 0x4a
	.zero		1
	.zero		1


	//----- nvinfo : EIATTR_EXIT_INSTR_OFFSETS
	.align		4
        /*003c*/ 	.byte	0x04, 0x1c
        /*003e*/ 	.short	(.L_13 - .L_12)


	//   ....[0]....
.L_12:
        /*0040*/ 	.word	0x000001f0


	//   ....[1]....
        /*0044*/ 	.word	0x00000270


	//----- nvinfo : EIATTR_CBANK_PARAM_SIZE
	.align		4
.L_13:
        /*0048*/ 	.byte	0x03, 0x19
        /*004a*/ 	.short	0x0010


	//----- nvinfo : EIATTR_PARAM_CBANK
	.align		4
        /*004c*/ 	.byte	0x04, 0x0a
        /*004e*/ 	.short	(.L_15 - .L_14)
	.align		4
.L_14:
        /*0050*/ 	.word	index@(.nv.constant0._Z9reduce_v1ILi256EEvPfS0_)
        /*0054*/ 	.short	0x0380
        /*0056*/ 	.short	0x0010


	//----- nvinfo : EIATTR_SW_WAR
	.align		4
.L_15:
        /*0058*/ 	.byte	0x04, 0x36
        /*005a*/ 	.short	(.L_17 - .L_16)
.L_16:
        /*005c*/ 	.word	0x00000008
.L_17:


//--------------------- .nv.callgraph             --------------------------
	.section	.nv.callgraph,"",@"SHT_CUDA_CALLGRAPH"
	.align	4
	.sectionentsize	8
	.align		4
        /*0000*/ 	.word	0x00000000
	.align		4
        /*0004*/ 	.word	0xffffffff
	.align		4
        /*0008*/ 	.word	0x00000000
	.align		4
        /*000c*/ 	.word	0xfffffffe
	.align		4
        /*0010*/ 	.word	0x00000000
	.align		4
        /*0014*/ 	.word	0xfffffffd
	.align		4
        /*0018*/ 	.word	0x00000000
	.align		4
        /*001c*/ 	.word	0xfffffffc


//--------------------- .text._Z9reduce_v1ILi256EEvPfS0_ --------------------------
	.section	.text._Z9reduce_v1ILi256EEvPfS0_,"ax",@progbits
	.align	128
        .global         _Z9reduce_v1ILi256EEvPfS0_
        .type           _Z9reduce_v1ILi256EEvPfS0_,@function
        .size           _Z9reduce_v1ILi256EEvPfS0_,(.L_x_3 - _Z9reduce_v1ILi256EEvPfS0_)
        .other          _Z9reduce_v1ILi256EEvPfS0_,@"STO_CUDA_ENTRY STV_DEFAULT"
_Z9reduce_v1ILi256EEvPfS0_:
.text._Z9reduce_v1ILi256EEvPfS0_:
[----:B------:R-:W-:Y:S01]  /*0000*/  LDC R1, c[0x0][0x37c] ;  /* 0x0000df00ff017b82 */ /* 0x000fe20000000800 */
[----:B------:R-:W0:Y:S07]  /*0010*/  S2R R7, SR_TID.X ;  /* 0x0000000000077919 */ /* 0x000e2e0000002100 */
[----:B------:R-:W1:Y:S01]  /*0020*/  LDC.64 R2, c[0x0][0x380] ;  /* 0x0000e000ff027b82 */ /* 0x000e620000000a00 */
[----:B------:R-:W0:Y:S01]  /*0030*/  LDCU UR8, c[0x0][0x360] ;  /* 0x00006c00ff0877ac */ /* 0x000e220008000800 */
[----:B------:R-:W0:Y:S01]  /*0040*/  S2R R6, SR_CTAID.X ;  /* 0x0000000000067919 */ /* 0x000e220000002500 */
[----:B------:R-:W2:Y:S01]  /*0050*/  LDCU.64 UR6, c[0x0][0x358] ;  /* 0x00006b00ff0677ac */ /* 0x000ea20008000a00 */
[----:B0-----:R-:W-:-:S04]  /*0060*/  IMAD R5, R6, UR8, R7 ;  /* 0x0000000806057c24 */ /* 0x001fc8000f8e0207 */
[----:B-1----:R-:W-:-:S06]  /*0070*/  IMAD.WIDE R2, R5, 0x4, R2 ;  /* 0x0000000405027825 */ /* 0x002fcc00078e0202 */
[----:B--2---:R-:W2:Y:S01]  /*0080*/  LDG.E R2, desc[UR6][R2.64] ;  /* 0x0000000602027981 */ /* 0x004ea2000c1e1900 */
[----:B------:R-:W0:Y:S01]  /*0090*/  S2UR UR5, SR_CgaCtaId ;  /* 0x00000000000579c3 */ /* 0x000e220000008800 */
[----:B------:R-:W-:Y:S01]  /*00a0*/  UMOV UR4, 0x400 ;  /* 0x0000040000047882 */ /* 0x000fe20000000000 */
[----:B------:R-:W-:Y:S01]  /*00b0*/  UISETP.GE.U32.AND UP0, UPT, UR8, 0x2, UPT ;  /* 0x000000020800788c */ /* 0x000fe2000bf06070 */
[----:B------:R-:W-:Y:S01]  /*00c0*/  ISETP.NE.AND P0, PT, R7, RZ, PT ;  /* 0x000000ff0700720c */ /* 0x000fe20003f05270 */
[----:B0-----:R-:W-:-:S06]  /*00d0*/  ULEA UR4, UR5, UR4, 0x18 ;  /* 0x0000000405047291 */ /* 0x001fcc000f8ec0ff */
[----:B------:R-:W-:-:S05]  /*00e0*/  LEA R5, R7, UR4, 0x2 ;  /* 0x0000000407057c11 */ /* 0x000fca000f8e10ff */
[----:B--2---:R0:W-:Y:S01]  /*00f0*/  STS [R5], R2 ;  /* 0x0000000205007388 */ /* 0x0041e20000000800 */
[----:B------:R-:W-:Y:S06]  /*0100*/  BAR.SYNC.DEFER_BLOCKING 0x0 ;  /* 0x0000000000007b1d */ /* 0x000fec0000010000 */
[----:B------:R-:W-:Y:S05]  /*0110*/  BRA.U !UP0, `(.L_x_0) ;  /* 0x0000000108347547 */ /* 0x000fea000b800000 */
[----:B------:R-:W-:-:S07]  /*0120*/  HFMA2 R0, -RZ, RZ, 0, 5.9604644775390625e-08 ;  /* 0x00000001ff007431 */ /* 0x000fce00000001ff */
.L_x_1:
[----:B------:R-:W-:-:S05]  /*0130*/  SHF.L.U32 R8, R0, 0x1, RZ ;  /* 0x0000000100087819 */ /* 0x000fca00000006ff */
[----:B0-----:R-:W-:-:S05]  /*0140*/  VIADD R2, R8, 0xffffffff ;  /* 0xffffffff08027836 */ /* 0x001fca0000000000 */
[----:B------:R-:W-:-:S13]  /*0150*/  LOP3.LUT P1, RZ, R2, R7, RZ, 0xc0, !PT ;  /* 0x0000000702ff7212 */ /* 0x000fda000782c0ff */
[----:B------:R-:W-:Y:S01]  /*0160*/  @!P1 LEA R2, R0, R5, 0x2 ;  /* 0x0000000500029211 */ /* 0x000fe200078e10ff */
[----:B------:R-:W-:Y:S01]  /*0170*/  @!P1 LDS R3, [R5] ;  /* 0x0000000005039984 */ /* 0x000fe20000000800 */
[----:B------:R-:W-:-:S04]  /*0180*/  IMAD.MOV.U32 R0, RZ, RZ, R8 ;  /* 0x000000ffff007224 */ /* 0x000fc800078e0008 */
[----:B------:R-:W0:Y:S02]  /*0190*/  @!P1 LDS R2, [R2] ;  /* 0x0000000002029984 */ /* 0x000e240000000800 */
[----:B0-----:R-:W-:-:S05]  /*01a0*/  @!P1 FADD R4, R2, R3 ;  /* 0x0000000302049221 */ /* 0x001fca0000000000 */
[----:B------:R1:W-:Y:S01]  /*01b0*/  @!P1 STS [R5], R4 ;  /* 0x0000000405009388 */ /* 0x0003e20000000800 */
[----:B------:R-:W-:Y:S01]  /*01c0*/  BAR.SYNC.DEFER_BLOCKING 0x0 ;  /* 0x0000000000007b1d */ /* 0x000fe20000010000 */
[----:B------:R-:W-:-:S13]  /*01d0*/  ISETP.GE.U32.AND P1, PT, R8, UR8, PT ;  /* 0x0000000808007c0c */ /* 0x000fda000bf26070 */
[----:B-1----:R-:W-:Y:S05]  /*01e0*/  @!P1 BRA `(.L_x_1) ;  /* 0xfffffffc00d09947 */ /* 0x002fea000383ffff */
.L_x_0:
[----:B------:R-:W-:Y:S05]  /*01f0*/  @P0 EXIT ;  /* 0x000000000000094d */ /* 0x000fea0003800000 */
[----:B------:R-:W1:Y:S01]  /*0200*/  S2UR UR5, SR_CgaCtaId ;  /* 0x00000000000579c3 */ /* 0x000e620000008800 */
[----:B------:R-:W-:-:S07]  /*0210*/  UMOV UR4, 0x400 ;  /* 0x0000040000047882 */ /* 0x000fce0000000000 */
[----:B0-----:R-:W0:Y:S01]  /*0220*/  LDC.64 R2, c[0x0][0x388] ;  /* 0x0000e200ff027b82 */ /* 0x001e220000000a00 */
[----:B-1----:R-:W-:Y:S01]  /*0230*/  ULEA UR4, UR5, UR4, 0x18 ;  /* 0x0000000405047291 */ /* 0x002fe2000f8ec0ff */
[----:B0-----:R-:W-:-:S08]  /*0240*/  IMAD.WIDE.U32 R2, R6, 0x4, R2 ;  /* 0x0000000406027825 */ /* 0x001fd000078e0002 */
[----:B------:R-:W0:Y:S04]  /*0250*/  LDS R5, [UR4] ;  /* 0x00000004ff057984 */ /* 0x000e280008000800 */
[----:B0-----:R-:W-:Y:S01]  /*0260*/  STG.E desc[UR6][R2.64], R5 ;  /* 0x0000000502007986 */ /* 0x001fe2000c101906 */
[----:B------:R-:W-:Y:S05]  /*0270*/  EXIT ;  /* 0x000000000000794d */ /* 0x000fea0003800000 */
.L_x_2:
[----:B------:R-:W-:-:S00]  /*0280*/  BRA `(.L_x_2) ;  /* 0xfffffffc00fc7947 */ /* 0x000fc0000383ffff */
[----:B------:R-:W-:-:S00]  /*0290*/  NOP ;  /* 0x0000000000007918 */ /* 0x000fc00000000000 */
        /* <DEDUP_REMOVED lines=14> */
.L_x_3:


//--------------------- .nv.shared._Z9reduce_v1ILi256EEvPfS0_ --------------------------
	.section	.nv.shared._Z9reduce_v1ILi256EEvPfS0_,"aw",@nobits
	.sectionflags	@""
	.align	4
.nv.shared._Z9reduce_v1ILi256EEvPfS0_:
	.zero		2048


//--------------------- .nv.shared.reserved.0     --------------------------
	.section	.nv.shared.reserved.0,"aw",@nobits
	.weak		__nv_reservedSMEM_offset_0_alias
	.size		__nv_reservedSMEM_offset_0_alias, 0, 64
	.other		__nv_reservedSMEM_offset_0_alias,@"STO_CUDA_RESERVED_SHARED STV_DEFAULT"
__nv_reservedSMEM_offset_0_alias:
	.zero		0
	.zero		64


//--------------------- .nv.constant0._Z9reduce_v1ILi256EEvPfS0_ --------------------------
	.section	.nv.constant0._Z9reduce_v1ILi256EEvPfS0_,"a",@progbits
	.sectionflags	@""
	.align	4
.nv.constant0._Z9reduce_v1ILi256EEvPfS0_:
	.zero		912


//--------------------- SYMBOLS --------------------------

	.type		.nv.reservedSmem.offset0,@object
	.size		.nv.reservedSmem.offset0,0x4
	.type		.nv.reservedSmem.cap,@object
	.size		.nv.reservedSmem.cap,0x4
